//
// Generated by NVIDIA NVVM Compiler
//
// Compiler Build ID: CL-36424714
// Cuda compilation tools, release 13.0, V13.0.88
// Based on NVVM 20.0.0
//

.version 9.0
.target sm_100
.address_size 64

	// .globl	_Z10dot_kernelPKfS0_Pfi
.extern .shared .align 16 .b8 sdata[];

.visible .entry _Z10dot_kernelPKfS0_Pfi(
	.param .u64 .ptr .align 1 _Z10dot_kernelPKfS0_Pfi_param_0,
	.param .u64 .ptr .align 1 _Z10dot_kernelPKfS0_Pfi_param_1,
	.param .u64 .ptr .align 1 _Z10dot_kernelPKfS0_Pfi_param_2,
	.param .u32 _Z10dot_kernelPKfS0_Pfi_param_3
)
{
	.reg .pred 	%p<6>;
	.reg .b32 	%r<14>;
	.reg .b32 	%f<11>;
	.reg .b64 	%rd<12>;

	ld.param.u64 	%rd1, [_Z10dot_kernelPKfS0_Pfi_param_0];
	ld.param.u64 	%rd2, [_Z10dot_kernelPKfS0_Pfi_param_1];
	ld.param.u64 	%rd3, [_Z10dot_kernelPKfS0_Pfi_param_2];
	ld.param.u32 	%r8, [_Z10dot_kernelPKfS0_Pfi_param_3];
	mov.u32 	%r1, %tid.x;
	mov.u32 	%r2, %ctaid.x;
	mov.u32 	%r13, %ntid.x;
	mad.lo.s32 	%r4, %r2, %r13, %r1;
	setp.ge.s32 	%p1, %r4, %r8;
	mov.f32 	%f10, 0f00000000;
	@%p1 bra 	$L__BB0_2;
	cvta.to.global.u64 	%rd4, %rd1;
	cvta.to.global.u64 	%rd5, %rd2;
	mul.wide.s32 	%rd6, %r4, 4;
	add.s64 	%rd7, %rd4, %rd6;
	ld.global.f32 	%f4, [%rd7];
	add.s64 	%rd8, %rd5, %rd6;
	ld.global.f32 	%f5, [%rd8];
	mul.f32 	%f10, %f4, %f5;
$L__BB0_2:
	shl.b32 	%r9, %r1, 2;
	mov.u32 	%r10, sdata;
	add.s32 	%r5, %r10, %r9;
	st.shared.f32 	[%r5], %f10;
	bar.sync 	0;
	setp.lt.u32 	%p2, %r13, 2;
	@%p2 bra 	$L__BB0_6;
$L__BB0_3:
	shr.u32 	%r7, %r13, 1;
	setp.ge.u32 	%p3, %r1, %r7;
	@%p3 bra 	$L__BB0_5;
	shl.b32 	%r11, %r7, 2;
	add.s32 	%r12, %r5, %r11;
	ld.shared.f32 	%f6, [%r12];
	ld.shared.f32 	%f7, [%r5];
	add.f32 	%f8, %f6, %f7;
	st.shared.f32 	[%r5], %f8;
$L__BB0_5:
	bar.sync 	0;
	setp.gt.u32 	%p4, %r13, 3;
	mov.u32 	%r13, %r7;
	@%p4 bra 	$L__BB0_3;
$L__BB0_6:
	setp.ne.s32 	%p5, %r1, 0;
	@%p5 bra 	$L__BB0_8;
	ld.shared.f32 	%f9, [sdata];
	cvta.to.global.u64 	%rd9, %rd3;
	mul.wide.u32 	%rd10, %r2, 4;
	add.s64 	%rd11, %rd9, %rd10;
	st.global.f32 	[%rd11], %f9;
$L__BB0_8:
	ret;

}


// ===== COMPILED SASS (sm_100) =====

	.target	sm_100

	.elftype	@"ET_EXEC"


//--------------------- .note.nv.tkinfo           --------------------------
	.section	.note.nv.tkinfo,"",@"SHT_NOTE"
	.sectionflags	@"SHF_NOTE_NV_TKINFO"
	.tkinfo
        /*0018*/ 	.word	0x00000002
        /*0030*/ 	.string	""
        /*0030*/ 	.string	"ptxas"
        /*0030*/ 	.string	"Cuda compilation tools, release 13.0, V13.0.88"
        /*0030*/ 	.string	"Build cuda_13.0.r13.0/compiler.36424714_0"
        /*0030*/ 	.string	"-arch sm_100 -m 64 "



//--------------------- .note.nv.cuinfo           --------------------------
	.section	.note.nv.cuinfo,"",@"SHT_NOTE"
	.sectionflags	@"SHF_NOTE_NV_CUINFO"
        /*0018*/ 	.short	0x0002
        /*001a*/ 	.short	0x0064
        /*001c*/ 	.short	0x0082
	.zero		2


//--------------------- .nv.info                  --------------------------
	.section	.nv.info,"",@"SHT_CUDA_INFO"
	.align	4


	//----- nvinfo : EIATTR_REGCOUNT
	.align		4
        /*0000*/ 	.byte	0x04, 0x2f
        /*0002*/ 	.short	(.L_1 - .L_0)
	.align		4
.L_0:
        /*0004*/ 	.word	index@(_Z10dot_kernelPKfS0_Pfi)
        /*0008*/ 	.word	0x0000000c


	//----- nvinfo : EIATTR_FRAME_SIZE
	.align		4
.L_1:
        /*000c*/ 	.byte	0x04, 0x11
        /*000e*/ 	.short	(.L_3 - .L_2)
	.align		4
.L_2:
        /*0010*/ 	.word	index@(_Z10dot_kernelPKfS0_Pfi)
        /*0014*/ 	.word	0x00000000


	//----- nvinfo : EIATTR_MIN_STACK_SIZE
	.align		4
.L_3:
        /*0018*/ 	.byte	0x04, 0x12
        /*001a*/ 	.short	(.L_5 - .L_4)
	.align		4
.L_4:
        /*001c*/ 	.word	index@(_Z10dot_kernelPKfS0_Pfi)
        /*0020*/ 	.word	0x00000000
.L_5:


//--------------------- .nv.compat                --------------------------
	.section	.nv.compat,"",@"SHT_CUDA_COMPAT_INFO"
	.align	4
        /*0000*/ 	.byte	0x02, 0x09, 0x00, 0x00, 0x02, 0x02, 0x01, 0x00, 0x02, 0x05, 0x05, 0x00, 0x03, 0x07, 0x01, 0x01
        /*0010*/ 	.byte	0x02, 0x03, 0x00, 0x00, 0x02, 0x06, 0x01, 0x00, 0x04, 0x0b, 0x08, 0x00, 0x09, 0x00, 0x00, 0x00
        /*0020*/ 	.byte	0x00, 0x00, 0x00, 0x00


//--------------------- .nv.info._Z10dot_kernelPKfS0_Pfi --------------------------
	.section	.nv.info._Z10dot_kernelPKfS0_Pfi,"",@"SHT_CUDA_INFO"
	.sectionflags	@""
	.align	4


	//----- nvinfo : EIATTR_CUDA_API_VERSION
	.align		4
        /*0000*/ 	.byte	0x04, 0x37
        /*0002*/ 	.short	(.L_7 - .L_6)
.L_6:
        /*0004*/ 	.word	0x00000082


	//----- nvinfo : EIATTR_KPARAM_INFO
	.align		4
.L_7:
        /*0008*/ 	.byte	0x04, 0x17
        /*000a*/ 	.short	(.L_9 - .L_8)
.L_8:
        /*000c*/ 	.word	0x00000000
        /*0010*/ 	.short	0x0003
        /*0012*/ 	.short	0x0018
        /*0014*/ 	.byte	0x00, 0xf0, 0x11, 0x00


	//----- nvinfo : EIATTR_KPARAM_INFO
	.align		4
.L_9:
        /*0018*/ 	.byte	0x04, 0x17
        /*001a*/ 	.short	(.L_11 - .L_10)
.L_10:
        /*001c*/ 	.word	0x00000000
        /*0020*/ 	.short	0x0002
        /*0022*/ 	.short	0x0010
        /*0024*/ 	.byte	0x00, 0xf5, 0x21, 0x00


	//----- nvinfo : EIATTR_KPARAM_INFO
	.align		4
.L_11:
        /*0028*/ 	.byte	0x04, 0x17
        /*002a*/ 	.short	(.L_13 - .L_12)
.L_12:
        /*002c*/ 	.word	0x00000000
        /*0030*/ 	.short	0x0001
        /*0032*/ 	.short	0x0008
        /*0034*/ 	.byte	0x00, 0xf5, 0x21, 0x00


	//----- nvinfo : EIATTR_KPARAM_INFO
	.align		4
.L_13:
        /*0038*/ 	.byte	0x04, 0x17
        /*003a*/ 	.short	(.L_15 - .L_14)
.L_14:
        /*003c*/ 	.word	0x00000000
        /*0040*/ 	.short	0x0000
        /*0042*/ 	.short	0x0000
        /*0044*/ 	.byte	0x00, 0xf5, 0x21, 0x00


	//----- nvinfo : EIATTR_SPARSE_MMA_MASK
	.align		4
.L_15:
        /*0048*/ 	.byte	0x03, 0x50
        /*004a*/ 	.short	0x0000


	//----- nvinfo : EIATTR_MAXREG_COUNT
	.align		4
        /*004c*/ 	.byte	0x03, 0x1b
        /*004e*/ 	.short	0x00ff


	//----- nvinfo : EIATTR_NUM_BARRIERS
	.align		4
        /*0050*/ 	.byte	0x02, 0x4c
        /*0052*/ 	.byte	0x01
	.zero		1


	//----- nvinfo : EIATTR_MERCURY_ISA_VERSION
	.align		4
        /*0054*/ 	.byte	0x03, 0x5f
        /*0056*/ 	.short	0x0101


	//----- nvinfo : EIATTR_VRC_CTA_INIT_COUNT
	.align		4
        /*0058*/ 	.byte	0x02, 0x4a
	.zero		1
	.zero		1


	//----- nvinfo : EIATTR_EXIT_INSTR_OFFSETS
	.align		4
        /*005c*/ 	.byte	0x04, 0x1c
        /*005e*/ 	.short	(.L_17 - .L_16)


	//   ....[0]....
.L_16:
        /*0060*/ 	.word	0x00000250


	//   ....[1]....
        /*0064*/ 	.word	0x000002d0


	//----- nvinfo : EIATTR_CBANK_PARAM_SIZE
	.align		4
.L_17:
        /*0068*/ 	.byte	0x03, 0x19
        /*006a*/ 	.short	0x001c


	//----- nvinfo : EIATTR_PARAM_CBANK
	.align		4
        /*006c*/ 	.byte	0x04, 0x0a
        /*006e*/ 	.short	(.L_19 - .L_18)
	.align		4
.L_18:
        /*0070*/ 	.word	index@(.nv.constant0._Z10dot_kernelPKfS0_Pfi)
        /*0074*/ 	.short	0x0380
        /*0076*/ 	.short	0x001c


	//----- nvinfo : EIATTR_SW_WAR
	.align		4
.L_19:
        /*0078*/ 	.byte	0x04, 0x36
        /*007a*/ 	.short	(.L_21 - .L_20)
.L_20:
        /*007c*/ 	.word	0x00000008
.L_21:


//--------------------- .nv.callgraph             --------------------------
	.section	.nv.callgraph,"",@"SHT_CUDA_CALLGRAPH"
	.align	4
	.sectionentsize	8
	.align		4
        /*0000*/ 	.word	0x00000000
	.align		4
        /*0004*/ 	.word	0xffffffff
	.align		4
        /*0008*/ 	.word	0x00000000
	.align		4
        /*000c*/ 	.word	0xfffffffe
	.align		4
        /*0010*/ 	.word	0x00000000
	.align		4
        /*0014*/ 	.word	0xfffffffd
	.align		4
        /*0018*/ 	.word	0x00000000
	.align		4
        /*001c*/ 	.word	0xfffffffc


//--------------------- .text._Z10dot_kernelPKfS0_Pfi --------------------------
	.section	.text._Z10dot_kernelPKfS0_Pfi,"ax",@progbits
	.align	128
        .global         _Z10dot_kernelPKfS0_Pfi
        .type           _Z10dot_kernelPKfS0_Pfi,@function
        .size           _Z10dot_kernelPKfS0_Pfi,(.L_x_3 - _Z10dot_kernelPKfS0_Pfi)
        .other          _Z10dot_kernelPKfS0_Pfi,@"STO_CUDA_ENTRY STV_DEFAULT"
_Z10dot_kernelPKfS0_Pfi:
.text._Z10dot_kernelPKfS0_Pfi:
[----:B------:R-:W-:Y:S01]  /*0000*/  LDC R1, c[0x0][0x37c] ;  /* 0x0000df00ff017b82 */ /* 0x000fe20000000800 */
[----:B------:R-:W0:Y:S01]  /*0010*/  S2R R8, SR_TID.X ;  /* 0x0000000000087919 */ /* 0x000e220000002100 */
[----:B------:R-:W0:Y:S06]  /*0020*/  LDCU UR8, c[0x0][0x360] ;  /* 0x00006c00ff0877ac */ /* 0x000e2c0008000800 */
[----:B------:R-:W1:Y:S01]  /*0030*/  LDC.64 R2, c[0x0][0x380] ;  /* 0x0000e000ff027b82 */ /* 0x000e620000000a00 */
[----:B------:R-:W0:Y:S01]  /*0040*/  S2R R9, SR_CTAID.X ;  /* 0x0000000000097919 */ /* 0x000e220000002500 */
[----:B------:R-:W2:Y:S01]  /*0050*/  LDCU UR4, c[0x0][0x398] ;  /* 0x00007300ff0477ac */ /* 0x000ea20008000800 */
[----:B------:R-:W3:Y:S05]  /*0060*/  LDCU.64 UR6, c[0x0][0x358] ;  /* 0x00006b00ff0677ac */ /* 0x000eea0008000a00 */
[----:B------:R-:W4:Y:S01]  /*0070*/  LDC.64 R4, c[0x0][0x388] ;  /* 0x0000e200ff047b82 */ /* 0x000f220000000a00 */
[----:B0-----:R-:W-:-:S05]  /*0080*/  IMAD R7, R9, UR8, R8 ;  /* 0x0000000809077c24 */ /* 0x001fca000f8e0208 */
[----:B--2---:R-:W-:-:S13]  /*0090*/  ISETP.GE.AND P1, PT, R7, UR4, PT ;  /* 0x0000000407007c0c */ /* 0x004fda000bf26270 */
[----:B-1----:R-:W-:-:S04]  /*00a0*/  @!P1 IMAD.WIDE R2, R7, 0x4, R2 ;  /* 0x0000000407029825 */ /* 0x002fc800078e0202 */
[----:B----4-:R-:W-:Y:S02]  /*00b0*/  @!P1 IMAD.WIDE R4, R7, 0x4, R4 ;  /* 0x0000000407049825 */ /* 0x010fe400078e0204 */
[----:B---3--:R-:W2:Y:S04]  /*00c0*/  @!P1 LDG.E R2, desc[UR6][R2.64] ;  /* 0x0000000602029981 */ /* 0x008ea8000c1e1900 */
[----:B------:R-:W2:Y:S01]  /*00d0*/  @!P1 LDG.E R5, desc[UR6][R4.64] ;  /* 0x0000000604059981 */ /* 0x000ea2000c1e1900 */
[----:B------:R-:W0:Y:S01]  /*00e0*/  S2UR UR5, SR_CgaCtaId ;  /* 0x00000000000579c3 */ /* 0x000e220000008800 */
[----:B------:R-:W-:Y:S01]  /*00f0*/  IMAD.U32 R0, RZ, RZ, UR8 ;  /* 0x00000008ff007e24 */ /* 0x000fe2000f8e00ff */
[----:B------:R-:W-:Y:S01]  /*0100*/  UMOV UR4, 0x400 ;  /* 0x0000040000047882 */ /* 0x000fe20000000000 */
[----:B------:R-:W-:-:S03]  /*0110*/  IMAD.MOV.U32 R6, RZ, RZ, RZ ;  /* 0x000000ffff067224 */ /* 0x000fc600078e00ff */
[----:B------:R-:W-:Y:S01]  /*0120*/  ISETP.GE.U32.AND P0, PT, R0, 0x2, PT ;  /* 0x000000020000780c */ /* 0x000fe20003f06070 */
[----:B0-----:R-:W-:-:S06]  /*0130*/  ULEA UR4, UR5, UR4, 0x18 ;  /* 0x0000000405047291 */ /* 0x001fcc000f8ec0ff */
[----:B------:R-:W-:Y:S01]  /*0140*/  LEA R7, R8, UR4, 0x2 ;  /* 0x0000000408077c11 */ /* 0x000fe2000f8e10ff */
[----:B--2---:R-:W-:Y:S01]  /*0150*/  @!P1 FMUL R6, R2, R5 ;  /* 0x0000000502069220 */ /* 0x004fe20000400000 */
[----:B------:R-:W-:-:S04]  /*0160*/  ISETP.NE.AND P1, PT, R8, RZ, PT ;  /* 0x000000ff0800720c */ /* 0x000fc80003f25270 */
[----:B------:R0:W-:Y:S01]  /*0170*/  STS [R7], R6 ;  /* 0x0000000607007388 */ /* 0x0001e20000000800 */
[----:B------:R-:W-:Y:S06]  /*0180*/  BAR.SYNC.DEFER_BLOCKING 0x0 ;  /* 0x0000000000007b1d */ /* 0x000fec0000010000 */
[----:B------:R-:W-:Y:S05]  /*0190*/  @!P0 BRA `(.L_x_0) ;  /* 0x00000000002c8947 */ /* 0x000fea0003800000 */
.L_x_1:
[----:B------:R-:W-:-:S04]  /*01a0*/  SHF.R.U32.HI R5, RZ, 0x1, R0 ;  /* 0x00000001ff057819 */ /* 0x000fc80000011600 */
[----:B------:R-:W-:-:S13]  /*01b0*/  ISETP.GE.U32.AND P0, PT, R8, R5, PT ;  /* 0x000000050800720c */ /* 0x000fda0003f06070 */
[----:B------:R-:W-:Y:S01]  /*01c0*/  @!P0 LEA R2, R5, R7, 0x2 ;  /* 0x0000000705028211 */ /* 0x000fe200078e10ff */
[----:B------:R-:W-:Y:S05]  /*01d0*/  @!P0 LDS R3, [R7] ;  /* 0x0000000007038984 */ /* 0x000fea0000000800 */
[----:B------:R-:W1:Y:S02]  /*01e0*/  @!P0 LDS R2, [R2] ;  /* 0x0000000002028984 */ /* 0x000e640000000800 */
[----:B-1----:R-:W-:-:S05]  /*01f0*/  @!P0 FADD R4, R2, R3 ;  /* 0x0000000302048221 */ /* 0x002fca0000000000 */
[----:B------:R1:W-:Y:S01]  /*0200*/  @!P0 STS [R7], R4 ;  /* 0x0000000407008388 */ /* 0x0003e20000000800 */
[----:B------:R-:W-:Y:S01]  /*0210*/  BAR.SYNC.DEFER_BLOCKING 0x0 ;  /* 0x0000000000007b1d */ /* 0x000fe20000010000 */
[----:B------:R-:W-:Y:S02]  /*0220*/  ISETP.GT.U32.AND P0, PT, R0, 0x3, PT ;  /* 0x000000030000780c */ /* 0x000fe40003f04070 */
[----:B------:R-:W-:-:S11]  /*0230*/  MOV R0, R5 ;  /* 0x0000000500007202 */ /* 0x000fd60000000f00 */
[----:B-1----:R-:W-:Y:S05]  /*0240*/  @P0 BRA `(.L_x_1) ;  /* 0xfffffffc00d40947 */ /* 0x002fea000383ffff */
.L_x_0:
[----:B------:R-:W-:Y:S05]  /*0250*/  @P1 EXIT ;  /* 0x000000000000194d */ /* 0x000fea0003800000 */
[----:B------:R-:W1:Y:S01]  /*0260*/  S2UR UR5, SR_CgaCtaId ;  /* 0x00000000000579c3 */ /* 0x000e620000008800 */
[----:B------:R-:W-:-:S07]  /*0270*/  UMOV UR4, 0x400 ;  /* 0x0000040000047882 */ /* 0x000fce0000000000 */
[----:B------:R-:W2:Y:S01]  /*0280*/  LDC.64 R2, c[0x0][0x390] ;  /* 0x0000e400ff027b82 */ /* 0x000ea20000000a00 */
[----:B-1----:R-:W-:Y:S01]  /*0290*/  ULEA UR4, UR5, UR4, 0x18 ;  /* 0x0000000405047291 */ /* 0x002fe2000f8ec0ff */
[----:B--2---:R-:W-:-:S08]  /*02a0*/  IMAD.WIDE.U32 R2, R9, 0x4, R2 ;  /* 0x0000000409027825 */ /* 0x004fd000078e0002 */
[----:B------:R-:W1:Y:S04]  /*02b0*/  LDS R5, [UR4] ;  /* 0x00000004ff057984 */ /* 0x000e680008000800 */
[----:B-1----:R-:W-:Y:S01]  /*02c0*/  STG.E desc[UR6][R2.64], R5 ;  /* 0x0000000502007986 */ /* 0x002fe2000c101906 */
[----:B------:R-:W-:Y:S05]  /*02d0*/  EXIT ;  /* 0x000000000000794d */ /* 0x000fea0003800000 */
.L_x_2:
[----:B------:R-:W-:-:S00]  /*02e0*/  BRA `(.L_x_2) ;  /* 0xfffffffc00fc7947 */ /* 0x000fc0000383ffff */
[----:B------:R-:W-:-:S00]  /*02f0*/  NOP ;  /* 0x0000000000007918 */ /* 0x000fc00000000000 */
        /* <DEDUP_REMOVED lines=8> */
.L_x_3:


//--------------------- .nv.shared._Z10dot_kernelPKfS0_Pfi --------------------------
	.section	.nv.shared._Z10dot_kernelPKfS0_Pfi,"aw",@nobits
	.sectionflags	@""
	.align	16
	.zero		1024


//--------------------- .nv.shared.reserved.0     --------------------------
	.section	.nv.shared.reserved.0,"aw",@nobits
	.weak		__nv_reservedSMEM_offset_0_alias
	.size		__nv_reservedSMEM_offset_0_alias, 0, 64
	.other		__nv_reservedSMEM_offset_0_alias,@"STO_CUDA_RESERVED_SHARED STV_DEFAULT"
__nv_reservedSMEM_offset_0_alias:
	.zero		0
	.zero		64


//--------------------- .nv.constant0._Z10dot_kernelPKfS0_Pfi --------------------------
	.section	.nv.constant0._Z10dot_kernelPKfS0_Pfi,"a",@progbits
	.sectionflags	@""
	.align	4
.nv.constant0._Z10dot_kernelPKfS0_Pfi:
	.zero		924


//--------------------- SYMBOLS --------------------------

	.type		.nv.reservedSmem.offset0,@object
	.size		.nv.reservedSmem.offset0,0x4
	.type		.nv.reservedSmem.cap,@object
	.size		.nv.reservedSmem.cap,0x4
